//
// Generated by NVIDIA NVVM Compiler
//
// Compiler Build ID: CL-36424714
// Cuda compilation tools, release 13.0, V13.0.88
// Based on NVVM 20.0.0
//

.version 9.0
.target sm_100
.address_size 64

	// .globl	_Z16checkPrimeKernelxx
.extern .func  (.param .b32 func_retval0) vprintf
(
	.param .b64 vprintf_param_0,
	.param .b64 vprintf_param_1
)
;
.global .align 1 .b8 $str[26] = {116, 105, 100, 61, 37, 100, 32, 37, 108, 108, 100, 32, 105, 115, 32, 112, 114, 105, 109, 101, 63, 32, 37, 100, 10};

.visible .entry _Z16checkPrimeKernelxx(
	.param .u64 _Z16checkPrimeKernelxx_param_0,
	.param .u64 _Z16checkPrimeKernelxx_param_1
)
{
	.local .align 8 .b8 	__local_depot0[24];
	.reg .b64 	%SP;
	.reg .b64 	%SPL;
	.reg .pred 	%p<11>;
	.reg .b32 	%r<16>;
	.reg .b64 	%rd<21>;

	mov.u64 	%SPL, __local_depot0;
	cvta.local.u64 	%SP, %SPL;
	ld.param.u64 	%rd7, [_Z16checkPrimeKernelxx_param_0];
	ld.param.u64 	%rd8, [_Z16checkPrimeKernelxx_param_1];
	mov.u32 	%r3, %ctaid.x;
	mov.u32 	%r4, %ntid.x;
	mov.u32 	%r5, %tid.x;
	mad.lo.s32 	%r1, %r3, %r4, %r5;
	shl.b32 	%r6, %r1, 1;
	cvt.s64.s32 	%rd9, %r6;
	add.s64 	%rd1, %rd7, %rd9;
	setp.gt.s64 	%p1, %rd1, %rd8;
	setp.lt.s64 	%p2, %rd1, 3;
	or.pred  	%p3, %p1, %p2;
	and.b64  	%rd10, %rd7, 1;
	setp.eq.b64 	%p4, %rd10, 1;
	not.pred 	%p5, %p4;
	or.pred  	%p6, %p5, %p3;
	@%p6 bra 	$L__BB0_9;
	setp.lt.u64 	%p7, %rd1, 9;
	mov.b32 	%r7, 1;
	mov.u32 	%r15, %r7;
	@%p7 bra 	$L__BB0_8;
	mov.b64 	%rd19, 3;
	cvt.u32.u64 	%r9, %rd1;
	bra.uni 	$L__BB0_4;
$L__BB0_3:
	add.s64 	%rd19, %rd19, 2;
	mul.lo.s64 	%rd14, %rd19, %rd19;
	setp.gt.s64 	%p10, %rd14, %rd1;
	mov.u32 	%r15, %r7;
	@%p10 bra 	$L__BB0_8;
$L__BB0_4:
	or.b64  	%rd12, %rd1, %rd19;
	and.b64  	%rd13, %rd12, -4294967296;
	setp.ne.s64 	%p8, %rd13, 0;
	@%p8 bra 	$L__BB0_6;
	cvt.u32.u64 	%r8, %rd19;
	rem.u32 	%r10, %r9, %r8;
	cvt.u64.u32 	%rd20, %r10;
	bra.uni 	$L__BB0_7;
$L__BB0_6:
	rem.u64 	%rd20, %rd1, %rd19;
$L__BB0_7:
	setp.ne.s64 	%p9, %rd20, 0;
	mov.b32 	%r15, 0;
	@%p9 bra 	$L__BB0_3;
$L__BB0_8:
	add.u64 	%rd15, %SP, 0;
	add.u64 	%rd16, %SPL, 0;
	st.local.u32 	[%rd16], %r1;
	st.local.u64 	[%rd16+8], %rd1;
	st.local.u32 	[%rd16+16], %r15;
	mov.u64 	%rd17, $str;
	cvta.global.u64 	%rd18, %rd17;
	{ // callseq 0, 0
	.param .b64 param0;
	st.param.b64 	[param0], %rd18;
	.param .b64 param1;
	st.param.b64 	[param1], %rd15;
	.param .b32 retval0;
	call.uni (retval0), 
	vprintf, 
	(
	param0, 
	param1
	);
	ld.param.b32 	%r13, [retval0];
	} // callseq 0
$L__BB0_9:
	ret;

}


// ===== COMPILED SASS (sm_100) =====

	.target	sm_100

	.elftype	@"ET_EXEC"


//--------------------- .note.nv.tkinfo           --------------------------
	.section	.note.nv.tkinfo,"",@"SHT_NOTE"
	.sectionflags	@"SHF_NOTE_NV_TKINFO"
	.tkinfo
        /*0018*/ 	.word	0x00000002
        /*0030*/ 	.string	""
        /*0030*/ 	.string	"ptxas"
        /*0030*/ 	.string	"Cuda compilation tools, release 13.0, V13.0.88"
        /*0030*/ 	.string	"Build cuda_13.0.r13.0/compiler.36424714_0"
        /*0030*/ 	.string	"-arch sm_100 -m 64 "



//--------------------- .note.nv.cuinfo           --------------------------
	.section	.note.nv.cuinfo,"",@"SHT_NOTE"
	.sectionflags	@"SHF_NOTE_NV_CUINFO"
        /*0018*/ 	.short	0x0002
        /*001a*/ 	.short	0x0064
        /*001c*/ 	.short	0x0082
	.zero		2


//--------------------- .nv.info                  --------------------------
	.section	.nv.info,"",@"SHT_CUDA_INFO"
	.align	4


	//----- nvinfo : EIATTR_REGCOUNT
	.align		4
        /*0000*/ 	.byte	0x04, 0x2f
        /*0002*/ 	.short	(.L_2 - .L_1)
	.align		4
.L_1:
        /*0004*/ 	.word	index@(_Z16checkPrimeKernelxx)
        /*0008*/ 	.word	0x00000018


	//----- nvinfo : EIATTR_FRAME_SIZE
	.align		4
.L_2:
        /*000c*/ 	.byte	0x04, 0x11
        /*000e*/ 	.short	(.L_4 - .L_3)
	.align		4
.L_3:
        /*0010*/ 	.word	index@($__internal_0_$__cuda_sm20_rem_u64)
        /*0014*/ 	.word	0x00000018


	//----- nvinfo : EIATTR_FRAME_SIZE
	.align		4
.L_4:
        /*0018*/ 	.byte	0x04, 0x11
        /*001a*/ 	.short	(.L_6 - .L_5)
	.align		4
.L_5:
        /*001c*/ 	.word	index@(_Z16checkPrimeKernelxx)
        /*0020*/ 	.word	0x00000018


	//----- nvinfo : EIATTR_MIN_STACK_SIZE
	.align		4
.L_6:
        /*0024*/ 	.byte	0x04, 0x12
        /*0026*/ 	.short	(.L_8 - .L_7)
	.align		4
.L_7:
        /*0028*/ 	.word	index@(_Z16checkPrimeKernelxx)
        /*002c*/ 	.word	0x00000018
.L_8:


//--------------------- .nv.compat                --------------------------
	.section	.nv.compat,"",@"SHT_CUDA_COMPAT_INFO"
	.align	4
        /*0000*/ 	.byte	0x02, 0x09, 0x00, 0x00, 0x02, 0x02, 0x01, 0x00, 0x02, 0x05, 0x05, 0x00, 0x03, 0x07, 0x01, 0x01
        /*0010*/ 	.byte	0x02, 0x03, 0x00, 0x00, 0x02, 0x06, 0x01, 0x00, 0x04, 0x0b, 0x08, 0x00, 0x09, 0x00, 0x00, 0x00
        /*0020*/ 	.byte	0x00, 0x00, 0x00, 0x00


//--------------------- .nv.info._Z16checkPrimeKernelxx --------------------------
	.section	.nv.info._Z16checkPrimeKernelxx,"",@"SHT_CUDA_INFO"
	.sectionflags	@""
	.align	4


	//----- nvinfo : EIATTR_CUDA_API_VERSION
	.align		4
        /*0000*/ 	.byte	0x04, 0x37
        /*0002*/ 	.short	(.L_10 - .L_9)
.L_9:
        /*0004*/ 	.word	0x00000082


	//----- nvinfo : EIATTR_KPARAM_INFO
	.align		4
.L_10:
        /*0008*/ 	.byte	0x04, 0x17
        /*000a*/ 	.short	(.L_12 - .L_11)
.L_11:
        /*000c*/ 	.word	0x00000000
        /*0010*/ 	.short	0x0001
        /*0012*/ 	.short	0x0008
        /*0014*/ 	.byte	0x00, 0xf0, 0x21, 0x00


	//----- nvinfo : EIATTR_KPARAM_INFO
	.align		4
.L_12:
        /*0018*/ 	.byte	0x04, 0x17
        /*001a*/ 	.short	(.L_14 - .L_13)
.L_13:
        /*001c*/ 	.word	0x00000000
        /*0020*/ 	.short	0x0000
        /*0022*/ 	.short	0x0000
        /*0024*/ 	.byte	0x00, 0xf0, 0x21, 0x00


	//----- nvinfo : EIATTR_SPARSE_MMA_MASK
	.align		4
.L_14:
        /*0028*/ 	.byte	0x03, 0x50
        /*002a*/ 	.short	0x0000


	//----- nvinfo : EIATTR_MAXREG_COUNT
	.align		4
        /*002c*/ 	.byte	0x03, 0x1b
        /*002e*/ 	.short	0x00ff


	//----- nvinfo : EIATTR_EXTERNS
	.align		4
        /*0030*/ 	.byte	0x04, 0x0f
        /*0032*/ 	.short	(.L_16 - .L_15)


	//   ....[0]....
	.align		4
.L_15:
        /*0034*/ 	.word	index@(vprintf)


	//----- nvinfo : EIATTR_MERCURY_ISA_VERSION
	.align		4
.L_16:
        /*0038*/ 	.byte	0x03, 0x5f
        /*003a*/ 	.short	0x0101


	//----- nvinfo : EIATTR_VRC_CTA_INIT_COUNT
	.align		4
        /*003c*/ 	.byte	0x02, 0x4a
	.zero		1
	.zero		1


	//----- nvinfo : EIATTR_SYSCALL_OFFSETS
	.align		4
        /*0040*/ 	.byte	0x04, 0x46
        /*0042*/ 	.short	(.L_18 - .L_17)


	//   ....[0]....
.L_17:
        /*0044*/ 	.word	0x00000510


	//----- nvinfo : EIATTR_EXIT_INSTR_OFFSETS
	.align		4
.L_18:
        /*0048*/ 	.byte	0x04, 0x1c
        /*004a*/ 	.short	(.L_20 - .L_19)


	//   ....[0]....
.L_19:
        /*004c*/ 	.word	0x00000160


	//   ....[1]....
        /*0050*/ 	.word	0x00000520


	//----- nvinfo : EIATTR_CRS_STACK_SIZE
	.align		4
.L_20:
        /*0054*/ 	.byte	0x04, 0x1e
        /*0056*/ 	.short	(.L_22 - .L_21)
.L_21:
        /*0058*/ 	.word	0x00000000


	//----- nvinfo : EIATTR_CBANK_PARAM_SIZE
	.align		4
.L_22:
        /*005c*/ 	.byte	0x03, 0x19
        /*005e*/ 	.short	0x0010


	//----- nvinfo : EIATTR_PARAM_CBANK
	.align		4
        /*0060*/ 	.byte	0x04, 0x0a
        /*0062*/ 	.short	(.L_24 - .L_23)
	.align		4
.L_23:
        /*0064*/ 	.word	index@(.nv.constant0._Z16checkPrimeKernelxx)
        /*0068*/ 	.short	0x0380
        /*006a*/ 	.short	0x0010


	//----- nvinfo : EIATTR_SW_WAR
	.align		4
.L_24:
        /*006c*/ 	.byte	0x04, 0x36
        /*006e*/ 	.short	(.L_26 - .L_25)
.L_25:
        /*0070*/ 	.word	0x00000008
.L_26:


//--------------------- .nv.callgraph             --------------------------
	.section	.nv.callgraph,"",@"SHT_CUDA_CALLGRAPH"
	.align	4
	.sectionentsize	8
	.align		4
        /*0000*/ 	.word	0x00000000
	.align		4
        /*0004*/ 	.word	0xffffffff
	.align		4
        /*0008*/ 	.word	index@(_Z16checkPrimeKernelxx)
	.align		4
        /*000c*/ 	.word	index@(vprintf)
	.align		4
        /*0010*/ 	.word	0x00000000
	.align		4
        /*0014*/ 	.word	0xfffffffe
	.align		4
        /*0018*/ 	.word	0x00000000
	.align		4
        /*001c*/ 	.word	0xfffffffd
	.align		4
        /*0020*/ 	.word	0x00000000
	.align		4
        /*0024*/ 	.word	0xfffffffc


//--------------------- .nv.constant4             --------------------------
	.section	.nv.constant4,"a",@progbits
	.align	8
	.align		8
.nv.constant4:
        /*0000*/ 	.dword	vprintf
	.align		8
        /*0008*/ 	.dword	$str


//--------------------- .text._Z16checkPrimeKernelxx --------------------------
	.section	.text._Z16checkPrimeKernelxx,"ax",@progbits
	.align	128
        .global         _Z16checkPrimeKernelxx
        .type           _Z16checkPrimeKernelxx,@function
        .size           _Z16checkPrimeKernelxx,(.L_x_8 - _Z16checkPrimeKernelxx)
        .other          _Z16checkPrimeKernelxx,@"STO_CUDA_ENTRY STV_DEFAULT"
_Z16checkPrimeKernelxx:
.text._Z16checkPrimeKernelxx:
[----:B------:R-:W0:Y:S01]  /*0000*/  LDC R1, c[0x0][0x37c] ;  /* 0x0000df00ff017b82 */ /* 0x000e220000000800 */
[----:B------:R-:W1:Y:S01]  /*0010*/  S2R R3, SR_TID.X ;  /* 0x0000000000037919 */ /* 0x000e620000002100 */
[----:B------:R-:W2:Y:S06]  /*0020*/  LDCU UR5, c[0x0][0x2fc] ;  /* 0x00005f80ff0577ac */ /* 0x000eac0008000800 */
[----:B------:R-:W1:Y:S01]  /*0030*/  S2UR UR4, SR_CTAID.X ;  /* 0x00000000000479c3 */ /* 0x000e620000002500 */
[----:B0-----:R-:W-:-:S07]  /*0040*/  VIADD R1, R1, 0xffffffe8 ;  /* 0xffffffe801017836 */ /* 0x001fce0000000000 */
[----:B------:R-:W1:Y:S08]  /*0050*/  LDC R0, c[0x0][0x360] ;  /* 0x0000d800ff007b82 */ /* 0x000e700000000800 */
[----:B------:R-:W0:Y:S08]  /*0060*/  LDC.64 R4, c[0x0][0x380] ;  /* 0x0000e000ff047b82 */ /* 0x000e300000000a00 */
[----:B------:R-:W3:Y:S01]  /*0070*/  LDC.64 R6, c[0x0][0x388] ;  /* 0x0000e200ff067b82 */ /* 0x000ee20000000a00 */
[----:B-1----:R-:W-:Y:S01]  /*0080*/  IMAD R0, R0, UR4, R3 ;  /* 0x0000000400007c24 */ /* 0x002fe2000f8e0203 */
[----:B------:R-:W1:Y:S03]  /*0090*/  LDCU UR4, c[0x0][0x2f8] ;  /* 0x00005f00ff0477ac */ /* 0x000e660008000800 */
[----:B------:R-:W-:-:S05]  /*00a0*/  IMAD.SHL.U32 R3, R0, 0x2, RZ ;  /* 0x0000000200037824 */ /* 0x000fca00078e00ff */
[C---:B0-----:R-:W-:Y:S02]  /*00b0*/  IADD3 R2, P0, PT, R3.reuse, R4, RZ ;  /* 0x0000000403027210 */ /* 0x041fe40007f1e0ff */
[----:B------:R-:W-:Y:S02]  /*00c0*/  LOP3.LUT R4, R4, 0x1, RZ, 0xc0, !PT ;  /* 0x0000000104047812 */ /* 0x000fe400078ec0ff */
[----:B------:R-:W-:Y:S02]  /*00d0*/  LEA.HI.X.SX32 R3, R3, R5, 0x1, P0 ;  /* 0x0000000503037211 */ /* 0x000fe400000f0eff */
[C---:B------:R-:W-:Y:S02]  /*00e0*/  ISETP.GE.U32.AND P2, PT, R2.reuse, 0x3, PT ;  /* 0x000000030200780c */ /* 0x040fe40003f46070 */
[----:B---3--:R-:W-:Y:S02]  /*00f0*/  ISETP.GT.U32.AND P1, PT, R2, R6, PT ;  /* 0x000000060200720c */ /* 0x008fe40003f24070 */
[----:B------:R-:W-:-:S02]  /*0100*/  ISETP.GE.AND.EX P2, PT, R3, RZ, PT, P2 ;  /* 0x000000ff0300720c */ /* 0x000fc40003f46320 */
[----:B------:R-:W-:Y:S02]  /*0110*/  ISETP.NE.U32.AND P0, PT, R4, 0x1, PT ;  /* 0x000000010400780c */ /* 0x000fe40003f05070 */
[----:B------:R-:W-:-:S04]  /*0120*/  ISETP.GT.OR.EX P1, PT, R3, R7, !P2, P1 ;  /* 0x000000070300720c */ /* 0x000fc80005724710 */
[----:B------:R-:W-:Y:S02]  /*0130*/  ISETP.NE.U32.OR.EX P0, PT, RZ, RZ, P1, P0 ;  /* 0x000000ffff00720c */ /* 0x000fe40000f05500 */
[----:B-1----:R-:W-:-:S05]  /*0140*/  IADD3 R6, P1, PT, R1, UR4, RZ ;  /* 0x0000000401067c10 */ /* 0x002fca000ff3e0ff */
[----:B--2---:R-:W-:-:S06]  /*0150*/  IMAD.X R7, RZ, RZ, UR5, P1 ;  /* 0x00000005ff077e24 */ /* 0x004fcc00088e06ff */
[----:B------:R-:W-:Y:S05]  /*0160*/  @P0 EXIT ;  /* 0x000000000000094d */ /* 0x000fea0003800000 */
[----:B------:R-:W-:Y:S01]  /*0170*/  ISETP.GE.U32.AND P0, PT, R2, 0x9, PT ;  /* 0x000000090200780c */ /* 0x000fe20003f06070 */
[----:B------:R-:W-:Y:S01]  /*0180*/  BSSY.RECONVERGENT B0, `(.L_x_0) ;  /* 0x000002f000007945 */ /* 0x000fe20003800200 */
[----:B------:R-:W-:Y:S02]  /*0190*/  HFMA2 R8, -RZ, RZ, 0, 5.9604644775390625e-08 ;  /* 0x00000001ff087431 */ /* 0x000fe400000001ff */
[----:B------:R-:W-:-:S13]  /*01a0*/  ISETP.GE.U32.AND.EX P0, PT, R3, RZ, PT, P0 ;  /* 0x000000ff0300720c */ /* 0x000fda0003f06100 */
[----:B------:R-:W-:Y:S05]  /*01b0*/  @!P0 BRA `(.L_x_1) ;  /* 0x0000000000ac8947 */ /* 0x000fea0003800000 */
[----:B------:R-:W-:Y:S02]  /*01c0*/  IMAD.MOV.U32 R5, RZ, RZ, 0x3 ;  /* 0x00000003ff057424 */ /* 0x000fe400078e00ff */
[----:B------:R-:W-:-:S07]  /*01d0*/  IMAD.MOV.U32 R4, RZ, RZ, RZ ;  /* 0x000000ffff047224 */ /* 0x000fce00078e00ff */
.L_x_5:
[----:B------:R-:W-:Y:S01]  /*01e0*/  LOP3.LUT R8, R3, R4, RZ, 0xfc, !PT ;  /* 0x0000000403087212 */ /* 0x000fe200078efcff */
[----:B------:R-:W-:Y:S03]  /*01f0*/  BSSY.RECONVERGENT B1, `(.L_x_2) ;  /* 0x000001b000017945 */ /* 0x000fe60003800200 */
[----:B------:R-:W-:-:S13]  /*0200*/  ISETP.NE.U32.AND P0, PT, R8, RZ, PT ;  /* 0x000000ff0800720c */ /* 0x000fda0003f05070 */
[----:B------:R-:W-:Y:S05]  /*0210*/  @P0 BRA `(.L_x_3) ;  /* 0x0000000000500947 */ /* 0x000fea0003800000 */
[----:B------:R-:W0:Y:S01]  /*0220*/  I2F.U32.RP R10, R5 ;  /* 0x00000005000a7306 */ /* 0x000e220000209000 */
[----:B------:R-:W-:-:S07]  /*0230*/  ISETP.NE.U32.AND P1, PT, R5, RZ, PT ;  /* 0x000000ff0500720c */ /* 0x000fce0003f25070 */
[----:B0-----:R-:W0:Y:S02]  /*0240*/  MUFU.RCP R10, R10 ;  /* 0x0000000a000a7308 */ /* 0x001e240000001000 */
[----:B0-----:R-:W-:-:S06]  /*0250*/  VIADD R8, R10, 0xffffffe ;  /* 0x0ffffffe0a087836 */ /* 0x001fcc0000000000 */
[----:B------:R0:W1:Y:S02]  /*0260*/  F2I.FTZ.U32.TRUNC.NTZ R9, R8 ;  /* 0x0000000800097305 */ /* 0x000064000021f000 */
[----:B0-----:R-:W-:Y:S01]  /*0270*/  IMAD.MOV.U32 R8, RZ, RZ, RZ ;  /* 0x000000ffff087224 */ /* 0x001fe200078e00ff */
[----:B-1----:R-:W-:-:S05]  /*0280*/  IADD3 R12, PT, PT, RZ, -R9, RZ ;  /* 0x80000009ff0c7210 */ /* 0x002fca0007ffe0ff */
[----:B------:R-:W-:-:S04]  /*0290*/  IMAD R11, R12, R5, RZ ;  /* 0x000000050c0b7224 */ /* 0x000fc800078e02ff */
[----:B------:R-:W-:-:S06]  /*02a0*/  IMAD.HI.U32 R9, R9, R11, R8 ;  /* 0x0000000b09097227 */ /* 0x000fcc00078e0008 */
[----:B------:R-:W-:-:S04]  /*02b0*/  IMAD.HI.U32 R9, R9, R2, RZ ;  /* 0x0000000209097227 */ /* 0x000fc800078e00ff */
[----:B------:R-:W-:-:S04]  /*02c0*/  IMAD.MOV R9, RZ, RZ, -R9 ;  /* 0x000000ffff097224 */ /* 0x000fc800078e0a09 */
[----:B------:R-:W-:-:S05]  /*02d0*/  IMAD R12, R5, R9, R2 ;  /* 0x00000009050c7224 */ /* 0x000fca00078e0202 */
[----:B------:R-:W-:-:S13]  /*02e0*/  ISETP.GE.U32.AND P0, PT, R12, R5, PT ;  /* 0x000000050c00720c */ /* 0x000fda0003f06070 */
[----:B------:R-:W-:-:S05]  /*02f0*/  @P0 IMAD.IADD R12, R12, 0x1, -R5 ;  /* 0x000000010c0c0824 */ /* 0x000fca00078e0a05 */
[----:B------:R-:W-:-:S13]  /*0300*/  ISETP.GE.U32.AND P0, PT, R12, R5, PT ;  /* 0x000000050c00720c */ /* 0x000fda0003f06070 */
[-C--:B------:R-:W-:Y:S02]  /*0310*/  @P0 IADD3 R12, PT, PT, R12, -R5.reuse, RZ ;  /* 0x800000050c0c0210 */ /* 0x080fe40007ffe0ff */
[----:B------:R-:W-:-:S04]  /*0320*/  @!P1 LOP3.LUT R12, RZ, R5, RZ, 0x33, !PT ;  /* 0x00000005ff0c9212 */ /* 0x000fc800078e33ff */
[----:B------:R-:W-:-:S04]  /*0330*/  ISETP.NE.U32.AND P0, PT, R12, RZ, PT ;  /* 0x000000ff0c00720c */ /* 0x000fc80003f05070 */
[----:B------:R-:W-:Y:S01]  /*0340*/  ISETP.NE.AND.EX P0, PT, RZ, RZ, PT, P0 ;  /* 0x000000ffff00720c */ /* 0x000fe20003f05300 */
[----:B------:R-:W-:-:S12]  /*0350*/  BRA `(.L_x_4) ;  /* 0x0000000000107947 */ /* 0x000fd80003800000 */
.L_x_3:
[----:B------:R-:W-:-:S07]  /*0360*/  MOV R8, 0x380 ;  /* 0x0000038000087802 */ /* 0x000fce0000000f00 */
[----:B------:R-:W-:Y:S05]  /*0370*/  CALL.REL.NOINC `($__internal_0_$__cuda_sm20_rem_u64) ;  /* 0x00000000006c7944 */ /* 0x000fea0003c00000 */
[----:B------:R-:W-:-:S04]  /*0380*/  ISETP.NE.U32.AND P0, PT, R10, RZ, PT ;  /* 0x000000ff0a00720c */ /* 0x000fc80003f05070 */
[----:B------:R-:W-:-:S13]  /*0390*/  ISETP.NE.AND.EX P0, PT, R11, RZ, PT, P0 ;  /* 0x000000ff0b00720c */ /* 0x000fda0003f05300 */
.L_x_4:
[----:B------:R-:W-:Y:S05]  /*03a0*/  BSYNC.RECONVERGENT B1 ;  /* 0x0000000000017941 */ /* 0x000fea0003800200 */
.L_x_2:
[----:B------:R-:W-:Y:S01]  /*03b0*/  IMAD.MOV.U32 R8, RZ, RZ, RZ ;  /* 0x000000ffff087224 */ /* 0x000fe200078e00ff */
[----:B------:R-:W-:Y:S06]  /*03c0*/  @!P0 BRA `(.L_x_1) ;  /* 0x0000000000288947 */ /* 0x000fec0003800000 */
[----:B------:R-:W-:-:S05]  /*03d0*/  IADD3 R5, P0, PT, R5, 0x2, RZ ;  /* 0x0000000205057810 */ /* 0x000fca0007f1e0ff */
[----:B------:R-:W-:Y:S02]  /*03e0*/  IMAD.X R4, RZ, RZ, R4, P0 ;  /* 0x000000ffff047224 */ /* 0x000fe400000e0604 */
[----:B------:R-:W-:-:S04]  /*03f0*/  IMAD.WIDE.U32 R8, R5, R5, RZ ;  /* 0x0000000505087225 */ /* 0x000fc800078e00ff */
[----:B------:R-:W-:Y:S01]  /*0400*/  IMAD R10, R4, R5, RZ ;  /* 0x00000005040a7224 */ /* 0x000fe200078e02ff */
[----:B------:R-:W-:-:S03]  /*0410*/  ISETP.GT.U32.AND P0, PT, R8, R2, PT ;  /* 0x000000020800720c */ /* 0x000fc60003f04070 */
[----:B------:R-:W-:-:S04]  /*0420*/  IMAD R11, R5, R4, R10 ;  /* 0x00000004050b7224 */ /* 0x000fc800078e020a */
[----:B------:R-:W-:-:S05]  /*0430*/  IMAD.IADD R9, R9, 0x1, R11 ;  /* 0x0000000109097824 */ /* 0x000fca00078e020b */
[----:B------:R-:W-:-:S13]  /*0440*/  ISETP.GT.AND.EX P0, PT, R9, R3, PT, P0 ;  /* 0x000000030900720c */ /* 0x000fda0003f04300 */
[----:B------:R-:W-:Y:S05]  /*0450*/  @!P0 BRA `(.L_x_5) ;  /* 0xfffffffc00608947 */ /* 0x000fea000383ffff */
[----:B------:R-:W-:-:S07]  /*0460*/  MOV R8, 0x1 ;  /* 0x0000000100087802 */ /* 0x000fce0000000f00 */
.L_x_1:
[----:B------:R-:W-:Y:S05]  /*0470*/  BSYNC.RECONVERGENT B0 ;  /* 0x0000000000007941 */ /* 0x000fea0003800200 */
.L_x_0:
[----:B------:R-:W-:Y:S01]  /*0480*/  MOV R9, 0x0 ;  /* 0x0000000000097802 */ /* 0x000fe20000000f00 */
[----:B------:R0:W-:Y:S01]  /*0490*/  STL [R1], R0 ;  /* 0x0000000001007387 */ /* 0x0001e20000100800 */
[----:B------:R-:W1:Y:S02]  /*04a0*/  LDCU.64 UR4, c[0x4][0x8] ;  /* 0x01000100ff0477ac */ /* 0x000e640008000a00 */
[----:B------:R0:W2:Y:S01]  /*04b0*/  LDC.64 R10, c[0x4][R9] ;  /* 0x01000000090a7b82 */ /* 0x0000a20000000a00 */
[----:B------:R0:W-:Y:S04]  /*04c0*/  STL [R1+0x10], R8 ;  /* 0x0000100801007387 */ /* 0x0001e80000100800 */
[----:B------:R0:W-:Y:S01]  /*04d0*/  STL.64 [R1+0x8], R2 ;  /* 0x0000080201007387 */ /* 0x0001e20000100a00 */
[----:B-1----:R-:W-:-:S02]  /*04e0*/  IMAD.U32 R4, RZ, RZ, UR4 ;  /* 0x00000004ff047e24 */ /* 0x002fc4000f8e00ff */
[----:B0-----:R-:W-:-:S07]  /*04f0*/  IMAD.U32 R5, RZ, RZ, UR5 ;  /* 0x00000005ff057e24 */ /* 0x001fce000f8e00ff */
[----:B------:R-:W-:-:S07]  /*0500*/  LEPC R20, `(.L_x_6) ;  /* 0x000000001014794e */ /* 0x000fce0000000000 */
[----:B--2---:R-:W-:Y:S05]  /*0510*/  CALL.ABS.NOINC R10 ;  /* 0x000000000a007343 */ /* 0x004fea0003c00000 */
.L_x_6:
[----:B------:R-:W-:Y:S05]  /*0520*/  EXIT ;  /* 0x000000000000794d */ /* 0x000fea0003800000 */
        .weak           $__internal_0_$__cuda_sm20_rem_u64
        .type           $__internal_0_$__cuda_sm20_rem_u64,@function
        .size           $__internal_0_$__cuda_sm20_rem_u64,(.L_x_8 - $__internal_0_$__cuda_sm20_rem_u64)
$__internal_0_$__cuda_sm20_rem_u64:
[----:B------:R-:W-:Y:S01]  /*0530*/  IMAD.MOV.U32 R14, RZ, RZ, R5 ;  /* 0x000000ffff0e7224 */ /* 0x000fe200078e0005 */
[----:B------:R-:W-:-:S04]  /*0540*/  MOV R15, R4 ;  /* 0x00000004000f7202 */ /* 0x000fc80000000f00 */
[----:B------:R-:W0:Y:S08]  /*0550*/  I2F.U64.RP R9, R14 ;  /* 0x0000000e00097312 */ /* 0x000e300000309000 */
[----:B0-----:R-:W0:Y:S02]  /*0560*/  MUFU.RCP R9, R9 ;  /* 0x0000000900097308 */ /* 0x001e240000001000 */
[----:B0-----:R-:W-:-:S06]  /*0570*/  VIADD R10, R9, 0x1ffffffe ;  /* 0x1ffffffe090a7836 */ /* 0x001fcc0000000000 */
[----:B------:R-:W0:Y:S02]  /*0580*/  F2I.U64.TRUNC R10, R10 ;  /* 0x0000000a000a7311 */ /* 0x000e24000020d800 */
[----:B0-----:R-:W-:-:S04]  /*0590*/  IMAD.WIDE.U32 R12, R10, R5, RZ ;  /* 0x000000050a0c7225 */ /* 0x001fc800078e00ff */
[----:B------:R-:W-:Y:S01]  /*05a0*/  IMAD R13, R10, R4, R13 ;  /* 0x000000040a0d7224 */ /* 0x000fe200078e020d */
[----:B------:R-:W-:-:S03]  /*05b0*/  IADD3 R17, P0, PT, RZ, -R12, RZ ;  /* 0x8000000cff117210 */ /* 0x000fc60007f1e0ff */
[----:B------:R-:W-:Y:S02]  /*05c0*/  IMAD R13, R11, R5, R13 ;  /* 0x000000050b0d7224 */ /* 0x000fe400078e020d */
[----:B------:R-:W-:-:S04]  /*05d0*/  IMAD.HI.U32 R12, R10, R17, RZ ;  /* 0x000000110a0c7227 */ /* 0x000fc800078e00ff */
[----:B------:R-:W-:Y:S01]  /*05e0*/  IMAD.X R19, RZ, RZ, ~R13, P0 ;  /* 0x000000ffff137224 */ /* 0x000fe200000e0e0d */
[----:B------:R-:W-:-:S03]  /*05f0*/  MOV R13, R10 ;  /* 0x0000000a000d7202 */ /* 0x000fc60000000f00 */
[-C--:B------:R-:W-:Y:S02]  /*0600*/  IMAD R15, R11, R19.reuse, RZ ;  /* 0x000000130b0f7224 */ /* 0x080fe400078e02ff */
[----:B------:R-:W-:-:S04]  /*0610*/  IMAD.WIDE.U32 R12, P0, R10, R19, R12 ;  /* 0x000000130a0c7225 */ /* 0x000fc8000780000c */
[----:B------:R-:W-:-:S04]  /*0620*/  IMAD.HI.U32 R9, R11, R19, RZ ;  /* 0x000000130b097227 */ /* 0x000fc800078e00ff */
[----:B------:R-:W-:-:S04]  /*0630*/  IMAD.HI.U32 R12, P1, R11, R17, R12 ;  /* 0x000000110b0c7227 */ /* 0x000fc8000782000c */
[----:B------:R-:W-:Y:S01]  /*0640*/  IMAD.X R9, R9, 0x1, R11, P0 ;  /* 0x0000000109097824 */ /* 0x000fe200000e060b */
[----:B------:R-:W-:-:S04]  /*0650*/  IADD3 R13, P2, PT, R15, R12, RZ ;  /* 0x0000000c0f0d7210 */ /* 0x000fc80007f5e0ff */
[----:B------:R-:W-:Y:S01]  /*0660*/  IADD3.X R9, PT, PT, RZ, RZ, R9, P2, P1 ;  /* 0x000000ffff097210 */ /* 0x000fe200017e2409 */
[----:B------:R-:W-:-:S04]  /*0670*/  IMAD.WIDE.U32 R10, R13, R5, RZ ;  /* 0x000000050d0a7225 */ /* 0x000fc800078e00ff */
[----:B------:R-:W-:Y:S01]  /*0680*/  IMAD R12, R13, R4, R11 ;  /* 0x000000040d0c7224 */ /* 0x000fe200078e020b */
[----:B------:R-:W-:-:S03]  /*0690*/  IADD3 R11, P0, PT, RZ, -R10, RZ ;  /* 0x8000000aff0b7210 */ /* 0x000fc60007f1e0ff */
[----:B------:R-:W-:Y:S02]  /*06a0*/  IMAD R10, R9, R5, R12 ;  /* 0x00000005090a7224 */ /* 0x000fe400078e020c */
[----:B------:R-:W-:-:S04]  /*06b0*/  IMAD.HI.U32 R12, R13, R11, RZ ;  /* 0x0000000b0d0c7227 */ /* 0x000fc800078e00ff */
[----:B------:R-:W-:-:S04]  /*06c0*/  IMAD.X R10, RZ, RZ, ~R10, P0 ;  /* 0x000000ffff0a7224 */ /* 0x000fc800000e0e0a */
[----:B------:R-:W-:-:S04]  /*06d0*/  IMAD.WIDE.U32 R12, P0, R13, R10, R12 ;  /* 0x0000000a0d0c7225 */ /* 0x000fc8000780000c */
[C---:B------:R-:W-:Y:S02]  /*06e0*/  IMAD R14, R9.reuse, R10, RZ ;  /* 0x0000000a090e7224 */ /* 0x040fe400078e02ff */
[----:B------:R-:W-:-:S04]  /*06f0*/  IMAD.HI.U32 R13, P1, R9, R11, R12 ;  /* 0x0000000b090d7227 */ /* 0x000fc8000782000c */
[----:B------:R-:W-:Y:S01]  /*0700*/  IMAD.HI.U32 R10, R9, R10, RZ ;  /* 0x0000000a090a7227 */ /* 0x000fe200078e00ff */
[----:B------:R-:W-:-:S03]  /*0710*/  IADD3 R13, P2, PT, R14, R13, RZ ;  /* 0x0000000d0e0d7210 */ /* 0x000fc60007f5e0ff */
[----:B------:R-:W-:Y:S01]  /*0720*/  IMAD.MOV.U32 R11, RZ, RZ, RZ ;  /* 0x000000ffff0b7224 */ /* 0x000fe200078e00ff */
[----:B------:R-:W-:Y:S01]  /*0730*/  IADD3.X R9, PT, PT, R10, R9, RZ, P0, !PT ;  /* 0x000000090a097210 */ /* 0x000fe200007fe4ff */
[----:B------:R-:W-:-:S03]  /*0740*/  IMAD.HI.U32 R10, R13, R2, RZ ;  /* 0x000000020d0a7227 */ /* 0x000fc600078e00ff */
[----:B------:R-:W-:Y:S01]  /*0750*/  IADD3.X R9, PT, PT, RZ, RZ, R9, P2, P1 ;  /* 0x000000ffff097210 */ /* 0x000fe200017e2409 */
[----:B------:R-:W-:-:S04]  /*0760*/  IMAD.WIDE.U32 R10, R13, R3, R10 ;  /* 0x000000030d0a7225 */ /* 0x000fc800078e000a */
[C---:B------:R-:W-:Y:S02]  /*0770*/  IMAD R13, R9.reuse, R3, RZ ;  /* 0x00000003090d7224 */ /* 0x040fe400078e02ff */
[----:B------:R-:W-:-:S04]  /*0780*/  IMAD.HI.U32 R10, P0, R9, R2, R10 ;  /* 0x00000002090a7227 */ /* 0x000fc8000780000a */
[----:B------:R-:W-:Y:S01]  /*0790*/  IMAD.HI.U32 R9, R9, R3, RZ ;  /* 0x0000000309097227 */ /* 0x000fe200078e00ff */
[----:B------:R-:W-:-:S03]  /*07a0*/  IADD3 R13, P1, PT, R13, R10, RZ ;  /* 0x0000000a0d0d7210 */ /* 0x000fc60007f3e0ff */
[----:B------:R-:W-:Y:S02]  /*07b0*/  IMAD.X R9, RZ, RZ, R9, P0 ;  /* 0x000000ffff097224 */ /* 0x000fe400000e0609 */
[----:B------:R-:W-:-:S03]  /*07c0*/  IMAD.WIDE.U32 R10, R13, R5, RZ ;  /* 0x000000050d0a7225 */ /* 0x000fc600078e00ff */
[----:B------:R-:W-:Y:S01]  /*07d0*/  IADD3.X R12, PT, PT, RZ, R9, RZ, P1, !PT ;  /* 0x00000009ff0c7210 */ /* 0x000fe20000ffe4ff */
[----:B------:R-:W-:Y:S01]  /*07e0*/  IMAD R13, R13, R4, R11 ;  /* 0x000000040d0d7224 */ /* 0x000fe200078e020b */
[----:B------:R-:W-:-:S03]  /*07f0*/  IADD3 R10, P1, PT, -R10, R2, RZ ;  /* 0x000000020a0a7210 */ /* 0x000fc60007f3e1ff */
[-C--:B------:R-:W-:Y:S01]  /*0800*/  IMAD R13, R12, R5.reuse, R13 ;  /* 0x000000050c0d7224 */ /* 0x080fe200078e020d */
[----:B------:R-:W-:-:S03]  /*0810*/  ISETP.GE.U32.AND P0, PT, R10, R5, PT ;  /* 0x000000050a00720c */ /* 0x000fc60003f06070 */
[----:B------:R-:W-:Y:S01]  /*0820*/  IMAD.X R13, R3, 0x1, ~R13, P1 ;  /* 0x00000001030d7824 */ /* 0x000fe200008e0e0d */
[----:B------:R-:W-:-:S04]  /*0830*/  IADD3 R12, P1, PT, -R5, R10, RZ ;  /* 0x0000000a050c7210 */ /* 0x000fc80007f3e1ff */
[C---:B------:R-:W-:Y:S01]  /*0840*/  ISETP.GE.U32.AND.EX P0, PT, R13.reuse, R4, PT, P0 ;  /* 0x000000040d00720c */ /* 0x040fe20003f06100 */
[----:B------:R-:W-:Y:S01]  /*0850*/  IMAD.X R9, R13, 0x1, ~R4, P1 ;  /* 0x000000010d097824 */ /* 0x000fe200008e0e04 */
[----:B------:R-:W-:Y:S02]  /*0860*/  ISETP.NE.U32.AND P1, PT, R5, RZ, PT ;  /* 0x000000ff0500720c */ /* 0x000fe40003f25070 */
[----:B------:R-:W-:Y:S02]  /*0870*/  SEL R12, R12, R10, P0 ;  /* 0x0000000a0c0c7207 */ /* 0x000fe40000000000 */
[----:B------:R-:W-:Y:S02]  /*0880*/  SEL R9, R9, R13, P0 ;  /* 0x0000000d09097207 */ /* 0x000fe40000000000 */
[----:B------:R-:W-:Y:S02]  /*0890*/  ISETP.GE.U32.AND P0, PT, R12, R5, PT ;  /* 0x000000050c00720c */ /* 0x000fe40003f06070 */
[----:B------:R-:W-:-:S02]  /*08a0*/  IADD3 R10, P2, PT, -R5, R12, RZ ;  /* 0x0000000c050a7210 */ /* 0x000fc40007f5e1ff */
[----:B------:R-:W-:Y:S02]  /*08b0*/  ISETP.GE.U32.AND.EX P0, PT, R9, R4, PT, P0 ;  /* 0x000000040900720c */ /* 0x000fe40003f06100 */
[CC--:B------:R-:W-:Y:S02]  /*08c0*/  IADD3.X R11, PT, PT, ~R4.reuse, R9.reuse, RZ, P2, !PT ;  /* 0x00000009040b7210 */ /* 0x0c0fe400017fe5ff */
[----:B------:R-:W-:Y:S02]  /*08d0*/  ISETP.NE.AND.EX P1, PT, R4, RZ, PT, P1 ;  /* 0x000000ff0400720c */ /* 0x000fe40003f25310 */
[----:B------:R-:W-:Y:S01]  /*08e0*/  SEL R11, R11, R9, P0 ;  /* 0x000000090b0b7207 */ /* 0x000fe20000000000 */
[----:B------:R-:W-:Y:S01]  /*08f0*/  IMAD.MOV.U32 R9, RZ, RZ, 0x0 ;  /* 0x00000000ff097424 */ /* 0x000fe200078e00ff */
[----:B------:R-:W-:Y:S02]  /*0900*/  SEL R10, R10, R12, P0 ;  /* 0x0000000c0a0a7207 */ /* 0x000fe40000000000 */
[----:B------:R-:W-:-:S02]  /*0910*/  SEL R11, R11, 0xffffffff, P1 ;  /* 0xffffffff0b0b7807 */ /* 0x000fc40000800000 */
[----:B------:R-:W-:Y:S01]  /*0920*/  SEL R10, R10, 0xffffffff, P1 ;  /* 0xffffffff0a0a7807 */ /* 0x000fe20000800000 */
[----:B------:R-:W-:Y:S06]  /*0930*/  RET.REL.NODEC R8 `(_Z16checkPrimeKernelxx) ;  /* 0xfffffff408b07950 */ /* 0x000fec0003c3ffff */
.L_x_7:
[----:B------:R-:W-:-:S00]  /*0940*/  BRA `(.L_x_7) ;  /* 0xfffffffc00fc7947 */ /* 0x000fc0000383ffff */
[----:B------:R-:W-:-:S00]  /*0950*/  NOP ;  /* 0x0000000000007918 */ /* 0x000fc00000000000 */
        /* <DEDUP_REMOVED lines=10> */
.L_x_8:


//--------------------- .nv.global.init           --------------------------
	.section	.nv.global.init,"aw",@progbits
.nv.global.init:
	.type		$str,@object
	.size		$str,(.L_0 - $str)
$str:
        /*0000*/ 	.byte	0x74, 0x69, 0x64, 0x3d, 0x25, 0x64, 0x20, 0x25, 0x6c, 0x6c, 0x64, 0x20, 0x69, 0x73, 0x20, 0x70
        /*0010*/ 	.byte	0x72, 0x69, 0x6d, 0x65, 0x3f, 0x20, 0x25, 0x64, 0x0a, 0x00
.L_0:


//--------------------- .nv.shared.reserved.0     --------------------------
	.section	.nv.shared.reserved.0,"aw",@nobits
	.weak		__nv_reservedSMEM_offset_0_alias
	.size		__nv_reservedSMEM_offset_0_alias, 0, 64
	.other		__nv_reservedSMEM_offset_0_alias,@"STO_CUDA_RESERVED_SHARED STV_DEFAULT"
__nv_reservedSMEM_offset_0_alias:
	.zero		0
	.zero		64


//--------------------- .nv.constant0._Z16checkPrimeKernelxx --------------------------
	.section	.nv.constant0._Z16checkPrimeKernelxx,"a",@progbits
	.sectionflags	@""
	.align	4
.nv.constant0._Z16checkPrimeKernelxx:
	.zero		912


//--------------------- SYMBOLS --------------------------

	.type		.nv.reservedSmem.offset0,@object
	.size		.nv.reservedSmem.offset0,0x4
	.type		vprintf,@function
